//
// Generated by NVIDIA NVVM Compiler
//
// Compiler Build ID: CL-36424714
// Cuda compilation tools, release 13.0, V13.0.88
// Based on NVVM 20.0.0
//

.version 9.0
.target sm_100
.address_size 64

	// .globl	_Z23matrix_multiply_cuda_v1IfEvR3MtxIT_ES3_S3_

.visible .entry _Z23matrix_multiply_cuda_v1IfEvR3MtxIT_ES3_S3_(
	.param .u64 .ptr .align 1 _Z23matrix_multiply_cuda_v1IfEvR3MtxIT_ES3_S3__param_0,
	.param .u64 .ptr .align 1 _Z23matrix_multiply_cuda_v1IfEvR3MtxIT_ES3_S3__param_1,
	.param .u64 .ptr .align 1 _Z23matrix_multiply_cuda_v1IfEvR3MtxIT_ES3_S3__param_2
)
{
	.reg .pred 	%p<10>;
	.reg .b32 	%r<9>;
	.reg .b32 	%f<68>;
	.reg .b64 	%rd<82>;

	ld.param.u64 	%rd25, [_Z23matrix_multiply_cuda_v1IfEvR3MtxIT_ES3_S3__param_0];
	ld.param.u64 	%rd27, [_Z23matrix_multiply_cuda_v1IfEvR3MtxIT_ES3_S3__param_1];
	ld.param.u64 	%rd26, [_Z23matrix_multiply_cuda_v1IfEvR3MtxIT_ES3_S3__param_2];
	cvta.to.global.u64 	%rd1, %rd27;
	mov.u32 	%r1, %ctaid.x;
	mov.u32 	%r2, %ntid.x;
	mov.u32 	%r3, %tid.x;
	mad.lo.s32 	%r4, %r1, %r2, %r3;
	cvt.u64.u32 	%rd2, %r4;
	mov.u32 	%r5, %ctaid.y;
	mov.u32 	%r6, %ntid.y;
	mov.u32 	%r7, %tid.y;
	mad.lo.s32 	%r8, %r5, %r6, %r7;
	cvt.u64.u32 	%rd3, %r8;
	ld.global.u64 	%rd4, [%rd1+16];
	setp.eq.s64 	%p1, %rd4, 0;
	mov.f32 	%f67, 0f00000000;
	@%p1 bra 	$L__BB0_12;
	cvta.to.global.u64 	%rd29, %rd26;
	ld.global.u64 	%rd30, [%rd1];
	cvta.to.global.u64 	%rd5, %rd30;
	mul.lo.s64 	%rd6, %rd4, %rd2;
	ld.global.u64 	%rd31, [%rd29];
	cvta.to.global.u64 	%rd7, %rd31;
	ld.global.u64 	%rd8, [%rd29+16];
	and.b64  	%rd9, %rd4, 7;
	setp.lt.u64 	%p2, %rd4, 8;
	mov.f32 	%f67, 0f00000000;
	mov.b64 	%rd80, 0;
	@%p2 bra 	$L__BB0_4;
	and.b64  	%rd80, %rd4, -8;
	shl.b64 	%rd32, %rd3, 2;
	add.s64 	%rd77, %rd7, %rd32;
	shl.b64 	%rd33, %rd6, 2;
	add.s64 	%rd34, %rd33, %rd5;
	add.s64 	%rd76, %rd34, 16;
	mov.f32 	%f67, 0f00000000;
	mov.u64 	%rd78, %rd80;
$L__BB0_3:
	.pragma "nounroll";
	ld.global.f32 	%f17, [%rd76+-16];
	ld.global.f32 	%f18, [%rd77];
	fma.rn.f32 	%f19, %f17, %f18, %f67;
	ld.global.f32 	%f20, [%rd76+-12];
	shl.b64 	%rd35, %rd8, 2;
	add.s64 	%rd36, %rd77, %rd35;
	ld.global.f32 	%f21, [%rd36];
	fma.rn.f32 	%f22, %f20, %f21, %f19;
	ld.global.f32 	%f23, [%rd76+-8];
	add.s64 	%rd37, %rd36, %rd35;
	ld.global.f32 	%f24, [%rd37];
	fma.rn.f32 	%f25, %f23, %f24, %f22;
	ld.global.f32 	%f26, [%rd76+-4];
	add.s64 	%rd38, %rd37, %rd35;
	ld.global.f32 	%f27, [%rd38];
	fma.rn.f32 	%f28, %f26, %f27, %f25;
	ld.global.f32 	%f29, [%rd76];
	add.s64 	%rd39, %rd38, %rd35;
	ld.global.f32 	%f30, [%rd39];
	fma.rn.f32 	%f31, %f29, %f30, %f28;
	ld.global.f32 	%f32, [%rd76+4];
	add.s64 	%rd40, %rd39, %rd35;
	ld.global.f32 	%f33, [%rd40];
	fma.rn.f32 	%f34, %f32, %f33, %f31;
	ld.global.f32 	%f35, [%rd76+8];
	add.s64 	%rd41, %rd40, %rd35;
	ld.global.f32 	%f36, [%rd41];
	fma.rn.f32 	%f37, %f35, %f36, %f34;
	ld.global.f32 	%f38, [%rd76+12];
	add.s64 	%rd42, %rd41, %rd35;
	ld.global.f32 	%f39, [%rd42];
	fma.rn.f32 	%f67, %f38, %f39, %f37;
	add.s64 	%rd78, %rd78, -8;
	shl.b64 	%rd43, %rd8, 5;
	add.s64 	%rd77, %rd77, %rd43;
	add.s64 	%rd76, %rd76, 32;
	setp.ne.s64 	%p3, %rd78, 0;
	@%p3 bra 	$L__BB0_3;
$L__BB0_4:
	setp.eq.s64 	%p4, %rd9, 0;
	@%p4 bra 	$L__BB0_12;
	and.b64  	%rd20, %rd4, 3;
	setp.lt.u64 	%p5, %rd9, 4;
	@%p5 bra 	$L__BB0_7;
	add.s64 	%rd44, %rd6, %rd80;
	shl.b64 	%rd45, %rd44, 2;
	add.s64 	%rd46, %rd5, %rd45;
	ld.global.f32 	%f41, [%rd46];
	mad.lo.s64 	%rd47, %rd8, %rd80, %rd3;
	shl.b64 	%rd48, %rd47, 2;
	add.s64 	%rd49, %rd7, %rd48;
	ld.global.f32 	%f42, [%rd49];
	fma.rn.f32 	%f43, %f41, %f42, %f67;
	ld.global.f32 	%f44, [%rd46+4];
	shl.b64 	%rd50, %rd8, 2;
	add.s64 	%rd51, %rd49, %rd50;
	ld.global.f32 	%f45, [%rd51];
	fma.rn.f32 	%f46, %f44, %f45, %f43;
	ld.global.f32 	%f47, [%rd46+8];
	add.s64 	%rd52, %rd51, %rd50;
	ld.global.f32 	%f48, [%rd52];
	fma.rn.f32 	%f49, %f47, %f48, %f46;
	ld.global.f32 	%f50, [%rd46+12];
	add.s64 	%rd53, %rd52, %rd50;
	ld.global.f32 	%f51, [%rd53];
	fma.rn.f32 	%f67, %f50, %f51, %f49;
	add.s64 	%rd80, %rd80, 4;
$L__BB0_7:
	setp.eq.s64 	%p6, %rd20, 0;
	@%p6 bra 	$L__BB0_12;
	setp.eq.s64 	%p7, %rd20, 1;
	@%p7 bra 	$L__BB0_10;
	add.s64 	%rd54, %rd6, %rd80;
	shl.b64 	%rd55, %rd54, 2;
	add.s64 	%rd56, %rd5, %rd55;
	ld.global.f32 	%f53, [%rd56];
	mad.lo.s64 	%rd57, %rd8, %rd80, %rd3;
	shl.b64 	%rd58, %rd57, 2;
	add.s64 	%rd59, %rd7, %rd58;
	ld.global.f32 	%f54, [%rd59];
	fma.rn.f32 	%f55, %f53, %f54, %f67;
	ld.global.f32 	%f56, [%rd56+4];
	shl.b64 	%rd60, %rd8, 2;
	add.s64 	%rd61, %rd59, %rd60;
	ld.global.f32 	%f57, [%rd61];
	fma.rn.f32 	%f67, %f56, %f57, %f55;
	add.s64 	%rd80, %rd80, 2;
$L__BB0_10:
	and.b64  	%rd62, %rd4, 1;
	setp.eq.b64 	%p8, %rd62, 1;
	not.pred 	%p9, %p8;
	@%p9 bra 	$L__BB0_12;
	add.s64 	%rd63, %rd6, %rd80;
	shl.b64 	%rd64, %rd63, 2;
	add.s64 	%rd65, %rd5, %rd64;
	ld.global.f32 	%f58, [%rd65];
	mad.lo.s64 	%rd66, %rd8, %rd80, %rd3;
	shl.b64 	%rd67, %rd66, 2;
	add.s64 	%rd68, %rd7, %rd67;
	ld.global.f32 	%f59, [%rd68];
	fma.rn.f32 	%f67, %f58, %f59, %f67;
$L__BB0_12:
	cvta.to.global.u64 	%rd69, %rd25;
	ld.global.u64 	%rd70, [%rd69];
	cvta.to.global.u64 	%rd71, %rd70;
	ld.global.u64 	%rd72, [%rd69+16];
	mad.lo.s64 	%rd73, %rd72, %rd2, %rd3;
	shl.b64 	%rd74, %rd73, 2;
	add.s64 	%rd75, %rd71, %rd74;
	st.global.f32 	[%rd75], %f67;
	ret;

}


// ===== COMPILED SASS (sm_100) =====

	.target	sm_100

	.elftype	@"ET_EXEC"


//--------------------- .note.nv.tkinfo           --------------------------
	.section	.note.nv.tkinfo,"",@"SHT_NOTE"
	.sectionflags	@"SHF_NOTE_NV_TKINFO"
	.tkinfo
        /*0018*/ 	.word	0x00000002
        /*0030*/ 	.string	""
        /*0030*/ 	.string	"ptxas"
        /*0030*/ 	.string	"Cuda compilation tools, release 13.0, V13.0.88"
        /*0030*/ 	.string	"Build cuda_13.0.r13.0/compiler.36424714_0"
        /*0030*/ 	.string	"-arch sm_100 -m 64 "



//--------------------- .note.nv.cuinfo           --------------------------
	.section	.note.nv.cuinfo,"",@"SHT_NOTE"
	.sectionflags	@"SHF_NOTE_NV_CUINFO"
        /*0018*/ 	.short	0x0002
        /*001a*/ 	.short	0x0064
        /*001c*/ 	.short	0x0082
	.zero		2


//--------------------- .nv.info                  --------------------------
	.section	.nv.info,"",@"SHT_CUDA_INFO"
	.align	4


	//----- nvinfo : EIATTR_REGCOUNT
	.align		4
        /*0000*/ 	.byte	0x04, 0x2f
        /*0002*/ 	.short	(.L_1 - .L_0)
	.align		4
.L_0:
        /*0004*/ 	.word	index@(_Z23matrix_multiply_cuda_v1IfEvR3MtxIT_ES3_S3_)
        /*0008*/ 	.word	0x00000020


	//----- nvinfo : EIATTR_FRAME_SIZE
	.align		4
.L_1:
        /*000c*/ 	.byte	0x04, 0x11
        /*000e*/ 	.short	(.L_3 - .L_2)
	.align		4
.L_2:
        /*0010*/ 	.word	index@(_Z23matrix_multiply_cuda_v1IfEvR3MtxIT_ES3_S3_)
        /*0014*/ 	.word	0x00000000


	//----- nvinfo : EIATTR_MIN_STACK_SIZE
	.align		4
.L_3:
        /*0018*/ 	.byte	0x04, 0x12
        /*001a*/ 	.short	(.L_5 - .L_4)
	.align		4
.L_4:
        /*001c*/ 	.word	index@(_Z23matrix_multiply_cuda_v1IfEvR3MtxIT_ES3_S3_)
        /*0020*/ 	.word	0x00000000
.L_5:


//--------------------- .nv.compat                --------------------------
	.section	.nv.compat,"",@"SHT_CUDA_COMPAT_INFO"
	.align	4
        /*0000*/ 	.byte	0x02, 0x09, 0x00, 0x00, 0x02, 0x02, 0x01, 0x00, 0x02, 0x05, 0x05, 0x00, 0x03, 0x07, 0x01, 0x01
        /*0010*/ 	.byte	0x02, 0x03, 0x00, 0x00, 0x02, 0x06, 0x01, 0x00, 0x04, 0x0b, 0x08, 0x00, 0x09, 0x00, 0x00, 0x00
        /*0020*/ 	.byte	0x00, 0x00, 0x00, 0x00


//--------------------- .nv.info._Z23matrix_multiply_cuda_v1IfEvR3MtxIT_ES3_S3_ --------------------------
	.section	.nv.info._Z23matrix_multiply_cuda_v1IfEvR3MtxIT_ES3_S3_,"",@"SHT_CUDA_INFO"
	.sectionflags	@""
	.align	4


	//----- nvinfo : EIATTR_CUDA_API_VERSION
	.align		4
        /*0000*/ 	.byte	0x04, 0x37
        /*0002*/ 	.short	(.L_7 - .L_6)
.L_6:
        /*0004*/ 	.word	0x00000082


	//----- nvinfo : EIATTR_KPARAM_INFO
	.align		4
.L_7:
        /*0008*/ 	.byte	0x04, 0x17
        /*000a*/ 	.short	(.L_9 - .L_8)
.L_8:
        /*000c*/ 	.word	0x00000000
        /*0010*/ 	.short	0x0002
        /*0012*/ 	.short	0x0010
        /*0014*/ 	.byte	0x00, 0xf5, 0x21, 0x00


	//----- nvinfo : EIATTR_KPARAM_INFO
	.align		4
.L_9:
        /*0018*/ 	.byte	0x04, 0x17
        /*001a*/ 	.short	(.L_11 - .L_10)
.L_10:
        /*001c*/ 	.word	0x00000000
        /*0020*/ 	.short	0x0001
        /*0022*/ 	.short	0x0008
        /*0024*/ 	.byte	0x00, 0xf5, 0x21, 0x00


	//----- nvinfo : EIATTR_KPARAM_INFO
	.align		4
.L_11:
        /*0028*/ 	.byte	0x04, 0x17
        /*002a*/ 	.short	(.L_13 - .L_12)
.L_12:
        /*002c*/ 	.word	0x00000000
        /*0030*/ 	.short	0x0000
        /*0032*/ 	.short	0x0000
        /*0034*/ 	.byte	0x00, 0xf5, 0x21, 0x00


	//----- nvinfo : EIATTR_SPARSE_MMA_MASK
	.align		4
.L_13:
        /*0038*/ 	.byte	0x03, 0x50
        /*003a*/ 	.short	0x0000


	//----- nvinfo : EIATTR_MAXREG_COUNT
	.align		4
        /*003c*/ 	.byte	0x03, 0x1b
        /*003e*/ 	.short	0x00ff


	//----- nvinfo : EIATTR_MERCURY_ISA_VERSION
	.align		4
        /*0040*/ 	.byte	0x03, 0x5f
        /*0042*/ 	.short	0x0101


	//----- nvinfo : EIATTR_VRC_CTA_INIT_COUNT
	.align		4
        /*0044*/ 	.byte	0x02, 0x4a
	.zero		1
	.zero		1


	//----- nvinfo : EIATTR_EXIT_INSTR_OFFSETS
	.align		4
        /*0048*/ 	.byte	0x04, 0x1c
        /*004a*/ 	.short	(.L_15 - .L_14)


	//   ....[0]....
.L_14:
        /*004c*/ 	.word	0x00000c80


	//----- nvinfo : EIATTR_CBANK_PARAM_SIZE
	.align		4
.L_15:
        /*0050*/ 	.byte	0x03, 0x19
        /*0052*/ 	.short	0x0018


	//----- nvinfo : EIATTR_PARAM_CBANK
	.align		4
        /*0054*/ 	.byte	0x04, 0x0a
        /*0056*/ 	.short	(.L_17 - .L_16)
	.align		4
.L_16:
        /*0058*/ 	.word	index@(.nv.constant0._Z23matrix_multiply_cuda_v1IfEvR3MtxIT_ES3_S3_)
        /*005c*/ 	.short	0x0380
        /*005e*/ 	.short	0x0018


	//----- nvinfo : EIATTR_SW_WAR
	.align		4
.L_17:
        /*0060*/ 	.byte	0x04, 0x36
        /*0062*/ 	.short	(.L_19 - .L_18)
.L_18:
        /*0064*/ 	.word	0x00000008
.L_19:


//--------------------- .nv.callgraph             --------------------------
	.section	.nv.callgraph,"",@"SHT_CUDA_CALLGRAPH"
	.align	4
	.sectionentsize	8
	.align		4
        /*0000*/ 	.word	0x00000000
	.align		4
        /*0004*/ 	.word	0xffffffff
	.align		4
        /*0008*/ 	.word	0x00000000
	.align		4
        /*000c*/ 	.word	0xfffffffe
	.align		4
        /*0010*/ 	.word	0x00000000
	.align		4
        /*0014*/ 	.word	0xfffffffd
	.align		4
        /*0018*/ 	.word	0x00000000
	.align		4
        /*001c*/ 	.word	0xfffffffc


//--------------------- .text._Z23matrix_multiply_cuda_v1IfEvR3MtxIT_ES3_S3_ --------------------------
	.section	.text._Z23matrix_multiply_cuda_v1IfEvR3MtxIT_ES3_S3_,"ax",@progbits
	.align	128
        .global         _Z23matrix_multiply_cuda_v1IfEvR3MtxIT_ES3_S3_
        .type           _Z23matrix_multiply_cuda_v1IfEvR3MtxIT_ES3_S3_,@function
        .size           _Z23matrix_multiply_cuda_v1IfEvR3MtxIT_ES3_S3_,(.L_x_6 - _Z23matrix_multiply_cuda_v1IfEvR3MtxIT_ES3_S3_)
        .other          _Z23matrix_multiply_cuda_v1IfEvR3MtxIT_ES3_S3_,@"STO_CUDA_ENTRY STV_DEFAULT"
_Z23matrix_multiply_cuda_v1IfEvR3MtxIT_ES3_S3_:
.text._Z23matrix_multiply_cuda_v1IfEvR3MtxIT_ES3_S3_:
[----:B------:R-:W-:Y:S08]  /*0000*/  LDC R1, c[0x0][0x37c] ;  /* 0x0000df00ff017b82 */ /* 0x000ff00000000800 */
[----:B------:R-:W0:Y:S01]  /*0010*/  LDC.64 R12, c[0x0][0x388] ;  /* 0x0000e200ff0c7b82 */ /* 0x000e220000000a00 */
[----:B------:R-:W0:Y:S02]  /*0020*/  LDCU.64 UR8, c[0x0][0x358] ;  /* 0x00006b00ff0877ac */ /* 0x000e240008000a00 */
[----:B0-----:R-:W2:Y:S05]  /*0030*/  LDG.E.64 R6, desc[UR8][R12.64+0x10] ;  /* 0x000010080c067981 */ /* 0x001eaa000c1e1b00 */
[----:B------:R-:W0:Y:S01]  /*0040*/  LDC R0, c[0x0][0x360] ;  /* 0x0000d800ff007b82 */ /* 0x000e220000000800 */
[----:B------:R-:W-:Y:S01]  /*0050*/  IMAD.MOV.U32 R25, RZ, RZ, RZ ;  /* 0x000000ffff197224 */ /* 0x000fe200078e00ff */
[----:B------:R-:W0:Y:S01]  /*0060*/  S2R R3, SR_TID.X ;  /* 0x0000000000037919 */ /* 0x000e220000002100 */
[----:B------:R-:W1:Y:S05]  /*0070*/  S2R R11, SR_TID.Y ;  /* 0x00000000000b7919 */ /* 0x000e6a0000002200 */
[----:B------:R-:W0:Y:S08]  /*0080*/  S2UR UR4, SR_CTAID.X ;  /* 0x00000000000479c3 */ /* 0x000e300000002500 */
[----:B------:R-:W1:Y:S08]  /*0090*/  S2UR UR5, SR_CTAID.Y ;  /* 0x00000000000579c3 */ /* 0x000e700000002600 */
[----:B------:R-:W1:Y:S01]  /*00a0*/  LDC R10, c[0x0][0x364] ;  /* 0x0000d900ff0a7b82 */ /* 0x000e620000000800 */
[----:B0-----:R-:W-:-:S02]  /*00b0*/  IMAD R0, R0, UR4, R3 ;  /* 0x0000000400007c24 */ /* 0x001fc4000f8e0203 */
[----:B-1----:R-:W-:Y:S01]  /*00c0*/  IMAD R10, R10, UR5, R11 ;  /* 0x000000050a0a7c24 */ /* 0x002fe2000f8e020b */
[----:B--2---:R-:W-:-:S04]  /*00d0*/  ISETP.NE.U32.AND P0, PT, R6, RZ, PT ;  /* 0x000000ff0600720c */ /* 0x004fc80003f05070 */
[----:B------:R-:W-:-:S13]  /*00e0*/  ISETP.NE.AND.EX P0, PT, R7, RZ, PT, P0 ;  /* 0x000000ff0700720c */ /* 0x000fda0003f05300 */
[----:B------:R-:W-:Y:S05]  /*00f0*/  @!P0 BRA `(.L_x_0) ;  /* 0x0000000800b48947 */ /* 0x000fea0003800000 */
[----:B------:R-:W0:Y:S01]  /*0100*/  LDC.64 R4, c[0x0][0x390] ;  /* 0x0000e400ff047b82 */ /* 0x000e220000000a00 */
[----:B------:R-:W5:Y:S04]  /*0110*/  LDG.E.64 R12, desc[UR8][R12.64] ;  /* 0x000000080c0c7981 */ /* 0x000f68000c1e1b00 */
[----:B0-----:R-:W2:Y:S04]  /*0120*/  LDG.E.64 R14, desc[UR8][R4.64] ;  /* 0x00000008040e7981 */ /* 0x001ea8000c1e1b00 */
[----:B------:R0:W3:Y:S01]  /*0130*/  LDG.E.64 R8, desc[UR8][R4.64+0x10] ;  /* 0x0000100804087981 */ /* 0x0000e2000c1e1b00 */
[----:B------:R-:W-:-:S04]  /*0140*/  ISETP.GE.U32.AND P1, PT, R6, 0x8, PT ;  /* 0x000000080600780c */ /* 0x000fc80003f26070 */
[C---:B------:R-:W-:Y:S02]  /*0150*/  ISETP.GE.U32.AND.EX P1, PT, R7.reuse, RZ, PT, P1 ;  /* 0x000000ff0700720c */ /* 0x040fe40003f26110 */
[----:B------:R-:W-:Y:S01]  /*0160*/  LOP3.LUT R2, R6, 0x7, RZ, 0xc0, !PT ;  /* 0x0000000706027812 */ /* 0x000fe200078ec0ff */
[----:B------:R-:W-:-:S03]  /*0170*/  IMAD R17, R7, R0, RZ ;  /* 0x0000000007117224 */ /* 0x000fc600078e02ff */
[----:B------:R-:W-:Y:S01]  /*0180*/  ISETP.NE.U32.AND P0, PT, R2, RZ, PT ;  /* 0x000000ff0200720c */ /* 0x000fe20003f05070 */
[----:B------:R-:W-:Y:S02]  /*0190*/  IMAD.MOV.U32 R25, RZ, RZ, RZ ;  /* 0x000000ffff197224 */ /* 0x000fe400078e00ff */
[----:B------:R-:W-:Y:S01]  /*01a0*/  IMAD.MOV.U32 R3, RZ, RZ, RZ ;  /* 0x000000ffff037224 */ /* 0x000fe200078e00ff */
[----:B------:R-:W-:Y:S01]  /*01b0*/  ISETP.NE.AND.EX P0, PT, RZ, RZ, PT, P0 ;  /* 0x000000ffff00720c */ /* 0x000fe20003f05300 */
[----:B0-----:R-:W-:Y:S01]  /*01c0*/  IMAD.MOV.U32 R4, RZ, RZ, RZ ;  /* 0x000000ffff047224 */ /* 0x001fe200078e00ff */
[----:B--2---:R-:W-:Y:S02]  /*01d0*/  R2UR UR4, R14 ;  /* 0x000000000e0472ca */ /* 0x004fe400000e0000 */
[----:B------:R-:W-:Y:S01]  /*01e0*/  R2UR UR5, R15 ;  /* 0x000000000f0572ca */ /* 0x000fe200000e0000 */
[----:B------:R-:W-:Y:S01]  /*01f0*/  IMAD.WIDE.U32 R14, R6, R0, RZ ;  /* 0x00000000060e7225 */ /* 0x000fe200078e00ff */
[----:B---3--:R-:W-:-:S02]  /*0200*/  R2UR UR6, R8 ;  /* 0x00000000080672ca */ /* 0x008fc400000e0000 */
[----:B------:R-:W-:Y:S01]  /*0210*/  R2UR UR7, R9 ;  /* 0x00000000090772ca */ /* 0x000fe200000e0000 */
[----:B------:R-:W-:Y:S01]  /*0220*/  IMAD.IADD R5, R15, 0x1, R17 ;  /* 0x000000010f057824 */ /* 0x000fe200078e0211 */
[----:B------:R-:W-:-:S13]  /*0230*/  @!P1 BRA `(.L_x_1) ;  /* 0x0000000400049947 */ /* 0x000fda0003800000 */
[----:B-----5:R-:W-:Y:S01]  /*0240*/  LEA R26, P2, R14, R12, 0x2 ;  /* 0x0000000c0e1a7211 */ /* 0x020fe200078410ff */
[--C-:B------:R-:W-:Y:S01]  /*0250*/  IMAD.MOV.U32 R4, RZ, RZ, R7.reuse ;  /* 0x000000ffff047224 */ /* 0x100fe200078e0007 */
[----:B------:R-:W-:Y:S01]  /*0260*/  LOP3.LUT R3, R6, 0xfffffff8, RZ, 0xc0, !PT ;  /* 0xfffffff806037812 */ /* 0x000fe200078ec0ff */
[----:B------:R-:W-:Y:S01]  /*0270*/  IMAD.MOV.U32 R9, RZ, RZ, R7 ;  /* 0x000000ffff097224 */ /* 0x000fe200078e0007 */
[----:B------:R-:W-:Y:S01]  /*0280*/  IADD3 R26, P3, PT, R26, 0x10, RZ ;  /* 0x000000101a1a7810 */ /* 0x000fe20007f7e0ff */
[----:B------:R-:W-:Y:S01]  /*0290*/  IMAD.MOV.U32 R25, RZ, RZ, RZ ;  /* 0x000000ffff197224 */ /* 0x000fe200078e00ff */
[----:B------:R-:W-:Y:S01]  /*02a0*/  LEA.HI.X R17, R14, R13, R5, 0x2, P2 ;  /* 0x0000000d0e117211 */ /* 0x000fe200010f1405 */
[----:B------:R-:W-:Y:S01]  /*02b0*/  IMAD.MOV.U32 R24, RZ, RZ, R3 ;  /* 0x000000ffff187224 */ /* 0x000fe200078e0003 */
[C---:B------:R-:W-:Y:S01]  /*02c0*/  LEA R8, P1, R10.reuse, UR4, 0x2 ;  /* 0x000000040a087c11 */ /* 0x040fe2000f8210ff */
[----:B------:R-:W-:Y:S02]  /*02d0*/  USHF.L.U64.HI UR12, UR6, 0x2, UR7 ;  /* 0x00000002060c7899 */ /* 0x000fe40008010207 */
[----:B------:R-:W-:Y:S01]  /*02e0*/  IMAD.X R17, RZ, RZ, R17, P3 ;  /* 0x000000ffff117224 */ /* 0x000fe200018e0611 */
[----:B------:R-:W-:Y:S01]  /*02f0*/  LEA.HI.X R7, R10, UR5, RZ, 0x2, P1 ;  /* 0x000000050a077c11 */ /* 0x000fe200088f14ff */
[----:B------:R-:W-:-:S02]  /*0300*/  USHF.L.U32 UR11, UR6, 0x2, URZ ;  /* 0x00000002060b7899 */ /* 0x000fc400080006ff */
[----:B------:R-:W-:-:S12]  /*0310*/  USHF.L.U64.HI UR10, UR6, 0x5, UR7 ;  /* 0x00000005060a7899 */ /* 0x000fd80008010207 */
.L_x_2:
[----:B------:R-:W-:Y:S02]  /*0320*/  IMAD.MOV.U32 R16, RZ, RZ, R26 ;  /* 0x000000ffff107224 */ /* 0x000fe400078e001a */
[----:B------:R-:W-:Y:S02]  /*0330*/  IMAD.MOV.U32 R27, RZ, RZ, R7 ;  /* 0x000000ffff1b7224 */ /* 0x000fe400078e0007 */
[----:B------:R-:W-:Y:S01]  /*0340*/  IMAD.MOV.U32 R26, RZ, RZ, R8 ;  /* 0x000000ffff1a7224 */ /* 0x000fe200078e0008 */
[----:B------:R-:W-:Y:S01]  /*0350*/  IADD3 R20, P1, PT, R8, UR11, RZ ;  /* 0x0000000b08147c10 */ /* 0x000fe2000ff3e0ff */
[----:B------:R-:W2:Y:S04]  /*0360*/  LDG.E R28, desc[UR8][R16.64+-0xc] ;  /* 0xfffff408101c7981 */ /* 0x000ea8000c1e1900 */
[----:B------:R-:W3:Y:S04]  /*0370*/  LDG.E R27, desc[UR8][R26.64] ;  /* 0x000000081a1b7981 */ /* 0x000ee8000c1e1900 */
[----:B------:R-:W4:Y:S04]  /*0380*/  LDG.E R29, desc[UR8][R16.64+-0x8] ;  /* 0xfffff808101d7981 */ /* 0x000f28000c1e1900 */
[----:B------:R-:W3:Y:S01]  /*0390*/  LDG.E R26, desc[UR8][R16.64+-0x10] ;  /* 0xfffff008101a7981 */ /* 0x000ee2000c1e1900 */
[----:B------:R-:W-:-:S02]  /*03a0*/  IADD3.X R21, PT, PT, R7, UR12, RZ, P1, !PT ;  /* 0x0000000c07157c10 */ /* 0x000fc40008ffe4ff */
[----:B------:R-:W-:-:S03]  /*03b0*/  IADD3 R18, P1, PT, R20, UR11, RZ ;  /* 0x0000000b14127c10 */ /* 0x000fc6000ff3e0ff */
[----:B------:R-:W2:Y:S01]  /*03c0*/  LDG.E R20, desc[UR8][R20.64] ;  /* 0x0000000814147981 */ /* 0x000ea2000c1e1900 */
[----:B------:R-:W-:Y:S02]  /*03d0*/  IADD3.X R19, PT, PT, R21, UR12, RZ, P1, !PT ;  /* 0x0000000c15137c10 */ /* 0x000fe40008ffe4ff */
[----:B------:R-:W-:-:S03]  /*03e0*/  IADD3 R22, P1, PT, R18, UR11, RZ ;  /* 0x0000000b12167c10 */ /* 0x000fc6000ff3e0ff */
[----:B------:R-:W4:Y:S01]  /*03f0*/  LDG.E R18, desc[UR8][R18.64] ;  /* 0x0000000812127981 */ /* 0x000f22000c1e1900 */
[----:B------:R-:W-:Y:S01]  /*0400*/  IADD3.X R23, PT, PT, R19, UR12, RZ, P1, !PT ;  /* 0x0000000c13177c10 */ /* 0x000fe20008ffe4ff */
[----:B---3--:R-:W-:-:S04]  /*0410*/  FFMA R27, R26, R27, R25 ;  /* 0x0000001b1a1b7223 */ /* 0x008fc80000000019 */
[----:B------:R0:W3:Y:S04]  /*0420*/  LDG.E R26, desc[UR8][R22.64] ;  /* 0x00000008161a7981 */ /* 0x0000e8000c1e1900 */
[----:B------:R-:W3:Y:S01]  /*0430*/  LDG.E R25, desc[UR8][R16.64+-0x4] ;  /* 0xfffffc0810197981 */ /* 0x000ee2000c1e1900 */
[----:B--2---:R-:W-:Y:S01]  /*0440*/  FFMA R28, R28, R20, R27 ;  /* 0x000000141c1c7223 */ /* 0x004fe2000000001b */
[----:B------:R-:W-:-:S04]  /*0450*/  IADD3 R20, P1, PT, R22, UR11, RZ ;  /* 0x0000000b16147c10 */ /* 0x000fc8000ff3e0ff */
[----:B------:R-:W-:Y:S01]  /*0460*/  IADD3.X R21, PT, PT, R23, UR12, RZ, P1, !PT ;  /* 0x0000000c17157c10 */ /* 0x000fe20008ffe4ff */
[----:B----4-:R-:W-:Y:S01]  /*0470*/  FFMA R27, R29, R18, R28 ;  /* 0x000000121d1b7223 */ /* 0x010fe2000000001c */
[----:B------:R-:W-:-:S03]  /*0480*/  IADD3 R28, P1, PT, R20, UR11, RZ ;  /* 0x0000000b141c7c10 */ /* 0x000fc6000ff3e0ff */
[----:B------:R-:W2:Y:S01]  /*0490*/  LDG.E R20, desc[UR8][R20.64] ;  /* 0x0000000814147981 */ /* 0x000ea2000c1e1900 */
[----:B------:R-:W-:Y:S02]  /*04a0*/  IADD3.X R29, PT, PT, R21, UR12, RZ, P1, !PT ;  /* 0x0000000c151d7c10 */ /* 0x000fe40008ffe4ff */
[----:B------:R-:W-:-:S03]  /*04b0*/  IADD3 R18, P1, PT, R28, UR11, RZ ;  /* 0x0000000b1c127c10 */ /* 0x000fc6000ff3e0ff */
[----:B------:R-:W4:Y:S01]  /*04c0*/  LDG.E R28, desc[UR8][R28.64] ;  /* 0x000000081c1c7981 */ /* 0x000f22000c1e1900 */
[----:B------:R-:W-:Y:S02]  /*04d0*/  IADD3.X R19, PT, PT, R29, UR12, RZ, P1, !PT ;  /* 0x0000000c1d137c10 */ /* 0x000fe40008ffe4ff */
[----:B0-----:R-:W-:Y:S01]  /*04e0*/  IADD3 R22, P1, PT, R18, UR11, RZ ;  /* 0x0000000b12167c10 */ /* 0x001fe2000ff3e0ff */
[----:B------:R0:W5:Y:S03]  /*04f0*/  LDG.E R21, desc[UR8][R16.64+0xc] ;  /* 0x00000c0810157981 */ /* 0x000166000c1e1900 */
[----:B------:R-:W-:Y:S01]  /*0500*/  IADD3.X R23, PT, PT, R19, UR12, RZ, P1, !PT ;  /* 0x0000000c13177c10 */ /* 0x000fe20008ffe4ff */
[----:B------:R-:W5:Y:S04]  /*0510*/  LDG.E R18, desc[UR8][R18.64] ;  /* 0x0000000812127981 */ /* 0x000f68000c1e1900 */
[----:B------:R-:W5:Y:S04]  /*0520*/  LDG.E R22, desc[UR8][R22.64] ;  /* 0x0000000816167981 */ /* 0x000f68000c1e1900 */
[----:B------:R-:W5:Y:S01]  /*0530*/  LDG.E R19, desc[UR8][R16.64+0x8] ;  /* 0x0000080810137981 */ /* 0x000f62000c1e1900 */
[----:B---3--:R-:W-:-:S03]  /*0540*/  FFMA R25, R25, R26, R27 ;  /* 0x0000001a19197223 */ /* 0x008fc6000000001b */
[----:B------:R-:W2:Y:S04]  /*0550*/  LDG.E R26, desc[UR8][R16.64] ;  /* 0x00000008101a7981 */ /* 0x000ea8000c1e1900 */
[----:B------:R-:W4:Y:S01]  /*0560*/  LDG.E R27, desc[UR8][R16.64+0x4] ;  /* 0x00000408101b7981 */ /* 0x000f22000c1e1900 */
[----:B------:R-:W-:-:S04]  /*0570*/  IADD3 R24, P1, PT, R24, -0x8, RZ ;  /* 0xfffffff818187810 */ /* 0x000fc80007f3e0ff */
[----:B------:R-:W-:Y:S02]  /*0580*/  IADD3.X R9, PT, PT, R9, -0x1, RZ, P1, !PT ;  /* 0xffffffff09097810 */ /* 0x000fe40000ffe4ff */
[----:B------:R-:W-:-:S04]  /*0590*/  ISETP.NE.U32.AND P1, PT, R24, RZ, PT ;  /* 0x000000ff1800720c */ /* 0x000fc80003f25070 */
[----:B------:R-:W-:Y:S01]  /*05a0*/  ISETP.NE.AND.EX P1, PT, R9, RZ, PT, P1 ;  /* 0x000000ff0900720c */ /* 0x000fe20003f25310 */
[----:B--2---:R-:W-:Y:S01]  /*05b0*/  FFMA R20, R26, R20, R25 ;  /* 0x000000141a147223 */ /* 0x004fe20000000019 */
[----:B------:R-:W-:-:S03]  /*05c0*/  IMAD.U32 R25, RZ, RZ, UR6 ;  /* 0x00000006ff197e24 */ /* 0x000fc6000f8e00ff */
[----:B----4-:R-:W-:Y:S02]  /*05d0*/  FFMA R20, R27, R28, R20 ;  /* 0x0000001c1b147223 */ /* 0x010fe40000000014 */
[----:B------:R-:W-:Y:S02]  /*05e0*/  LEA R8, P2, R25, R8, 0x5 ;  /* 0x0000000819087211 */ /* 0x000fe400078428ff */
[----:B------:R-:W-:Y:S01]  /*05f0*/  IADD3 R26, P3, PT, R16, 0x20, RZ ;  /* 0x00000020101a7810 */ /* 0x000fe20007f7e0ff */
[----:B-----5:R-:W-:Y:S01]  /*0600*/  FFMA R18, R19, R18, R20 ;  /* 0x0000001213127223 */ /* 0x020fe20000000014 */
[----:B------:R-:W-:-:S03]  /*0610*/  IADD3.X R7, PT, PT, R7, UR10, RZ, P2, !PT ;  /* 0x0000000a07077c10 */ /* 0x000fc600097fe4ff */
[----:B0-----:R-:W-:Y:S02]  /*0620*/  IMAD.X R17, RZ, RZ, R17, P3 ;  /* 0x000000ffff117224 */ /* 0x001fe400018e0611 */
[----:B------:R-:W-:Y:S01]  /*0630*/  FFMA R25, R21, R22, R18 ;  /* 0x0000001615197223 */ /* 0x000fe20000000012 */
[----:B------:R-:W-:Y:S06]  /*0640*/  @P1 BRA `(.L_x_2) ;  /* 0xfffffffc00341947 */ /* 0x000fec000383ffff */
.L_x_1:
[----:B------:R-:W-:Y:S05]  /*0650*/  @!P0 BRA `(.L_x_0) ;  /* 0x00000004005c8947 */ /* 0x000fea0003800000 */
[----:B------:R-:W-:Y:S02]  /*0660*/  ISETP.GE.U32.AND P1, PT, R2, 0x4, PT ;  /* 0x000000040200780c */ /* 0x000fe40003f26070 */
[----:B------:R-:W-:Y:S02]  /*0670*/  LOP3.LUT R7, R6, 0x3, RZ, 0xc0, !PT ;  /* 0x0000000306077812 */ /* 0x000fe400078ec0ff */
[----:B------:R-:W-:Y:S02]  /*0680*/  ISETP.GE.U32.AND.EX P1, PT, RZ, RZ, PT, P1 ;  /* 0x000000ffff00720c */ /* 0x000fe40003f26110 */
[----:B------:R-:W-:-:S04]  /*0690*/  ISETP.NE.U32.AND P0, PT, R7, RZ, PT ;  /* 0x000000ff0700720c */ /* 0x000fc80003f05070 */
[----:B------:R-:W-:-:S07]  /*06a0*/  ISETP.NE.AND.EX P0, PT, RZ, RZ, PT, P0 ;  /* 0x000000ffff00720c */ /* 0x000fce0003f05300 */
[----:B------:R-:W-:Y:S06]  /*06b0*/  @!P1 BRA `(.L_x_3) ;  /* 0x0000000000849947 */ /* 0x000fec0003800000 */
[C---:B------:R-:W-:Y:S01]  /*06c0*/  IMAD R17, R3.reuse, UR7, RZ ;  /* 0x0000000703117c24 */ /* 0x040fe2000f8e02ff */
[----:B------:R-:W-:Y:S01]  /*06d0*/  USHF.L.U32 UR11, UR6, 0x2, URZ ;  /* 0x00000002060b7899 */ /* 0x000fe200080006ff */
[----:B------:R-:W-:Y:S01]  /*06e0*/  IMAD.MOV.U32 R11, RZ, RZ, RZ ;  /* 0x000000ffff0b7224 */ /* 0x000fe200078e00ff */
[----:B------:R-:W-:Y:S02]  /*06f0*/  USHF.L.U64.HI UR10, UR6, 0x2, UR7 ;  /* 0x00000002060a7899 */ /* 0x000fe40008010207 */
[----:B------:R-:W-:Y:S02]  /*0700*/  IMAD R17, R4, UR6, R17 ;  /* 0x0000000604117c24 */ /* 0x000fe4000f8e0211 */
[----:B------:R-:W-:-:S04]  /*0710*/  IMAD.WIDE.U32 R8, R3, UR6, R10 ;  /* 0x0000000603087c25 */ /* 0x000fc8000f8e000a */
[----:B------:R-:W-:Y:S01]  /*0720*/  IMAD.IADD R9, R9, 0x1, R17 ;  /* 0x0000000109097824 */ /* 0x000fe200078e0211 */
[----:B------:R-:W-:Y:S02]  /*0730*/  IADD3 R17, P1, PT, R3, R14, RZ ;  /* 0x0000000e03117210 */ /* 0x000fe40007f3e0ff */
[----:B------:R-:W-:-:S03]  /*0740*/  LEA R22, P2, R8, UR4, 0x2 ;  /* 0x0000000408167c11 */ /* 0x000fc6000f8410ff */
[----:B------:R-:W-:Y:S01]  /*0750*/  IMAD.X R2, R4, 0x1, R5, P1 ;  /* 0x0000000104027824 */ /* 0x000fe200008e0605 */
[C---:B-----5:R-:W-:Y:S02]  /*0760*/  LEA R18, P1, R17.reuse, R12, 0x2 ;  /* 0x0000000c11127211 */ /* 0x060fe400078210ff */
[----:B------:R-:W-:Y:S02]  /*0770*/  LEA.HI.X R23, R8, UR5, R9, 0x2, P2 ;  /* 0x0000000508177c11 */ /* 0x000fe400090f1409 */
[----:B------:R-:W-:Y:S02]  /*0780*/  IADD3 R16, P2, PT, R22, UR11, RZ ;  /* 0x0000000b16107c10 */ /* 0x000fe4000ff5e0ff */
[----:B------:R-:W-:Y:S01]  /*0790*/  LEA.HI.X R19, R17, R13, R2, 0x2, P1 ;  /* 0x0000000d11137211 */ /* 0x000fe200008f1402 */
[----:B------:R-:W2:Y:S01]  /*07a0*/  LDG.E R22, desc[UR8][R22.64] ;  /* 0x0000000816167981 */ /* 0x000ea2000c1e1900 */
[----:B------:R-:W-:Y:S02]  /*07b0*/  IADD3.X R17, PT, PT, R23, UR10, RZ, P2, !PT ;  /* 0x0000000a17117c10 */ /* 0x000fe400097fe4ff */
[----:B------:R-:W-:Y:S01]  /*07c0*/  IADD3 R8, P1, PT, R16, UR11, RZ ;  /* 0x0000000b10087c10 */ /* 0x000fe2000ff3e0ff */
[----:B------:R-:W2:Y:S03]  /*07d0*/  LDG.E R2, desc[UR8][R18.64] ;  /* 0x0000000812027981 */ /* 0x000ea6000c1e1900 */
[----:B------:R-:W-:Y:S01]  /*07e0*/  IADD3.X R9, PT, PT, R17, UR10, RZ, P1, !PT ;  /* 0x0000000a11097c10 */ /* 0x000fe20008ffe4ff */
[----:B------:R-:W3:Y:S01]  /*07f0*/  LDG.E R16, desc[UR8][R16.64] ;  /* 0x0000000810107981 */ /* 0x000ee2000c1e1900 */
[----:B------:R-:W-:-:S03]  /*0800*/  IADD3 R20, P1, PT, R8, UR11, RZ ;  /* 0x0000000b08147c10 */ /* 0x000fc6000ff3e0ff */
[----:B------:R-:W3:Y:S01]  /*0810*/  LDG.E R27, desc[UR8][R18.64+0x4] ;  /* 0x00000408121b7981 */ /* 0x000ee2000c1e1900 */
[----:B------:R-:W-:-:S03]  /*0820*/  IADD3.X R21, PT, PT, R9, UR10, RZ, P1, !PT ;  /* 0x0000000a09157c10 */ /* 0x000fc60008ffe4ff */
[----:B------:R-:W4:Y:S04]  /*0830*/  LDG.E R8, desc[UR8][R8.64] ;  /* 0x0000000808087981 */ /* 0x000f28000c1e1900 */
[----:B------:R-:W4:Y:S04]  /*0840*/  LDG.E R29, desc[UR8][R18.64+0x8] ;  /* 0x00000808121d7981 */ /* 0x000f28000c1e1900 */
[----:B------:R-:W4:Y:S04]  /*0850*/  LDG.E R24, desc[UR8][R18.64+0xc] ;  /* 0x00000c0812187981 */ /* 0x000f28000c1e1900 */
[----:B------:R-:W4:Y:S01]  /*0860*/  LDG.E R21, desc[UR8][R20.64] ;  /* 0x0000000814157981 */ /* 0x000f22000c1e1900 */
[----:B------:R-:W-:-:S05]  /*0870*/  IADD3 R3, P1, PT, R3, 0x4, RZ ;  /* 0x0000000403037810 */ /* 0x000fca0007f3e0ff */
[----:B------:R-:W-:Y:S02]  /*0880*/  IMAD.X R4, RZ, RZ, R4, P1 ;  /* 0x000000ffff047224 */ /* 0x000fe400008e0604 */
[----:B--2---:R-:W-:-:S04]  /*0890*/  FFMA R2, R2, R22, R25 ;  /* 0x0000001602027223 */ /* 0x004fc80000000019 */
[----:B---3--:R-:W-:-:S04]  /*08a0*/  FFMA R2, R27, R16, R2 ;  /* 0x000000101b027223 */ /* 0x008fc80000000002 */
[----:B----4-:R-:W-:-:S04]  /*08b0*/  FFMA R2, R29, R8, R2 ;  /* 0x000000081d027223 */ /* 0x010fc80000000002 */
[----:B------:R-:W-:-:S07]  /*08c0*/  FFMA R25, R24, R21, R2 ;  /* 0x0000001518197223 */ /* 0x000fce0000000002 */
.L_x_3:
[----:B------:R-:W-:Y:S05]  /*08d0*/  @!P0 BRA `(.L_x_0) ;  /* 0x0000000000bc8947 */ /* 0x000fea0003800000 */
[----:B------:R-:W-:Y:S02]  /*08e0*/  ISETP.NE.U32.AND P1, PT, R7, 0x1, PT ;  /* 0x000000010700780c */ /* 0x000fe40003f25070 */
[----:B------:R-:W-:Y:S02]  /*08f0*/  LOP3.LUT R6, R6, 0x1, RZ, 0xc0, !PT ;  /* 0x0000000106067812 */ /* 0x000fe400078ec0ff */
[----:B------:R-:W-:Y:S02]  /*0900*/  ISETP.NE.AND.EX P1, PT, RZ, RZ, PT, P1 ;  /* 0x000000ffff00720c */ /* 0x000fe40003f25310 */
[----:B------:R-:W-:-:S04]  /*0910*/  ISETP.NE.U32.AND P0, PT, R6, 0x1, PT ;  /* 0x000000010600780c */ /* 0x000fc80003f05070 */
[----:B------:R-:W-:-:S07]  /*0920*/  ISETP.NE.U32.AND.EX P0, PT, RZ, RZ, PT, P0 ;  /* 0x000000ffff00720c */ /* 0x000fce0003f05100 */
[----:B------:R-:W-:Y:S06]  /*0930*/  @!P1 BRA `(.L_x_4) ;  /* 0x0000000000649947 */ /* 0x000fec0003800000 */
[C---:B------:R-:W-:Y:S01]  /*0940*/  IMAD R9, R3.reuse, UR7, RZ ;  /* 0x0000000703097c24 */ /* 0x040fe2000f8e02ff */
[C---:B------:R-:W-:Y:S01]  /*0950*/  IADD3 R7, P1, PT, R3.reuse, R14, RZ ;  /* 0x0000000e03077210 */ /* 0x040fe20007f3e0ff */
[----:B------:R-:W-:Y:S02]  /*0960*/  IMAD.MOV.U32 R16, RZ, RZ, R10 ;  /* 0x000000ffff107224 */ /* 0x000fe400078e000a */
[----:B------:R-:W-:Y:S02]  /*0970*/  IMAD.MOV.U32 R17, RZ, RZ, RZ ;  /* 0x000000ffff117224 */ /* 0x000fe400078e00ff */
[----:B------:R-:W-:Y:S02]  /*0980*/  IMAD R9, R4, UR6, R9 ;  /* 0x0000000604097c24 */ /* 0x000fe4000f8e0209 */
[----:B------:R-:W-:-:S04]  /*0990*/  IMAD.WIDE.U32 R16, R3, UR6, R16 ;  /* 0x0000000603107c25 */ /* 0x000fc8000f8e0010 */
[----:B------:R-:W-:Y:S01]  /*09a0*/  IMAD.X R2, R4, 0x1, R5, P1 ;  /* 0x0000000104027824 */ /* 0x000fe200008e0605 */
[----:B-----5:R-:W-:Y:S01]  /*09b0*/  LEA R6, P1, R7, R12, 0x2 ;  /* 0x0000000c07067211 */ /* 0x020fe200078210ff */
[----:B------:R-:W-:Y:S01]  /*09c0*/  IMAD.IADD R9, R17, 0x1, R9 ;  /* 0x0000000111097824 */ /* 0x000fe200078e0209 */
[C---:B------:R-:W-:Y:S01]  /*09d0*/  LEA R8, P2, R16.reuse, UR4, 0x2 ;  /* 0x0000000410087c11 */ /* 0x040fe2000f8410ff */
[----:B------:R-:W-:Y:S01]  /*09e0*/  IMAD.U32 R17, RZ, RZ, UR6 ;  /* 0x00000006ff117e24 */ /* 0x000fe2000f8e00ff */
[----:B------:R-:W-:Y:S01]  /*09f0*/  LEA.HI.X R7, R7, R13, R2, 0x2, P1 ;  /* 0x0000000d07077211 */ /* 0x000fe200008f1402 */
[----:B------:R-:W-:Y:S01]  /*0a00*/  IMAD.U32 R19, RZ, RZ, UR6 ;  /* 0x00000006ff137e24 */ /* 0x000fe2000f8e00ff */
[----:B------:R-:W-:Y:S01]  /*0a10*/  LEA.HI.X R9, R16, UR5, R9, 0x2, P2 ;  /* 0x0000000510097c11 */ /* 0x000fe200090f1409 */
[----:B------:R-:W-:Y:S01]  /*0a20*/  IMAD.U32 R2, RZ, RZ, UR7 ;  /* 0x00000007ff027e24 */ /* 0x000fe2000f8e00ff */
[----:B------:R-:W-:Y:S01]  /*0a30*/  LEA R16, P1, R17, R8, 0x2 ;  /* 0x0000000811107211 */ /* 0x000fe200078210ff */
[----:B------:R-:W2:Y:S03]  /*0a40*/  LDG.E R18, desc[UR8][R6.64+0x4] ;  /* 0x0000040806127981 */ /* 0x000ea6000c1e1900 */
[----:B------:R-:W-:Y:S01]  /*0a50*/  LEA.HI.X R17, R19, R9, R2, 0x2, P1 ;  /* 0x0000000913117211 */ /* 0x000fe200008f1402 */
[----:B------:R-:W3:Y:S04]  /*0a60*/  LDG.E R8, desc[UR8][R8.64] ;  /* 0x0000000808087981 */ /* 0x000ee8000c1e1900 */
[----:B------:R-:W3:Y:S04]  /*0a70*/  LDG.E R2, desc[UR8][R6.64] ;  /* 0x0000000806027981 */ /* 0x000ee8000c1e1900 */
[----:B------:R-:W2:Y:S01]  /*0a80*/  LDG.E R16, desc[UR8][R16.64] ;  /* 0x0000000810107981 */ /* 0x000ea2000c1e1900 */
[----:B------:R-:W-:-:S05]  /*0a90*/  IADD3 R3, P1, PT, R3, 0x2, RZ ;  /* 0x0000000203037810 */ /* 0x000fca0007f3e0ff */
[----:B------:R-:W-:Y:S02]  /*0aa0*/  IMAD.X R4, RZ, RZ, R4, P1 ;  /* 0x000000ffff047224 */ /* 0x000fe400008e0604 */
[----:B---3--:R-:W-:-:S04]  /*0ab0*/  FFMA R25, R2, R8, R25 ;  /* 0x0000000802197223 */ /* 0x008fc80000000019 */
[----:B--2---:R-:W-:-:S07]  /*0ac0*/  FFMA R25, R18, R16, R25 ;  /* 0x0000001012197223 */ /* 0x004fce0000000019 */
.L_x_4:
[----:B------:R-:W-:Y:S05]  /*0ad0*/  @P0 BRA `(.L_x_0) ;  /* 0x00000000003c0947 */ /* 0x000fea0003800000 */
        /* <DEDUP_REMOVED lines=9> */
[C---:B------:R-:W-:Y:S02]  /*0b70*/  LEA R4, P1, R6.reuse, UR4, 0x2 ;  /* 0x0000000406047c11 */ /* 0x040fe4000f8210ff */
[----:B------:R-:W-:Y:S02]  /*0b80*/  LEA.HI.X R3, R15, R13, R3, 0x2, P0 ;  /* 0x0000000d0f037211 */ /* 0x000fe400000f1403 */
[----:B------:R-:W-:-:S03]  /*0b90*/  LEA.HI.X R5, R6, UR5, R5, 0x2, P1 ;  /* 0x0000000506057c11 */ /* 0x000fc600088f1405 */
[----:B------:R-:W2:Y:S04]  /*0ba0*/  LDG.E R2, desc[UR8][R2.64] ;  /* 0x0000000802027981 */ /* 0x000ea8000c1e1900 */
[----:B------:R-:W2:Y:S02]  /*0bb0*/  LDG.E R4, desc[UR8][R4.64] ;  /* 0x0000000804047981 */ /* 0x000ea4000c1e1900 */
[----:B--2---:R-:W-:-:S07]  /*0bc0*/  FFMA R25, R2, R4, R25 ;  /* 0x0000000402197223 */ /* 0x004fce0000000019 */
.L_x_0:
[----:B------:R-:W0:Y:S02]  /*0bd0*/  LDC.64 R2, c[0x0][0x380] ;  /* 0x0000e000ff027b82 */ /* 0x000e240000000a00 */
[----:B0-----:R-:W2:Y:S04]  /*0be0*/  LDG.E.64 R6, desc[UR8][R2.64+0x10] ;  /* 0x0000100802067981 */ /* 0x001ea8000c1e1b00 */
[----:B------:R-:W3:Y:S01]  /*0bf0*/  LDG.E.64 R4, desc[UR8][R2.64] ;  /* 0x0000000802047981 */ /* 0x000ee2000c1e1b00 */
[----:B------:R-:W-:Y:S02]  /*0c00*/  IMAD.MOV.U32 R8, RZ, RZ, R10 ;  /* 0x000000ffff087224 */ /* 0x000fe400078e000a */
[----:B------:R-:W-:Y:S02]  /*0c10*/  IMAD.MOV.U32 R9, RZ, RZ, RZ ;  /* 0x000000ffff097224 */ /* 0x000fe400078e00ff */
[----:B--2---:R-:W-:-:S04]  /*0c20*/  IMAD.WIDE.U32 R8, R0, R6, R8 ;  /* 0x0000000600087225 */ /* 0x004fc800078e0008 */
[----:B------:R-:W-:Y:S01]  /*0c30*/  IMAD R7, R7, R0, RZ ;  /* 0x0000000007077224 */ /* 0x000fe200078e02ff */
[----:B---3--:R-:W-:-:S03]  /*0c40*/  LEA R4, P0, R8, R4, 0x2 ;  /* 0x0000000408047211 */ /* 0x008fc600078010ff */
[----:B------:R-:W-:-:S05]  /*0c50*/  IMAD.IADD R7, R9, 0x1, R7 ;  /* 0x0000000109077824 */ /* 0x000fca00078e0207 */
[----:B------:R-:W-:-:S05]  /*0c60*/  LEA.HI.X R5, R8, R5, R7, 0x2, P0 ;  /* 0x0000000508057211 */ /* 0x000fca00000f1407 */
[----:B------:R-:W-:Y:S01]  /*0c70*/  STG.E desc[UR8][R4.64], R25 ;  /* 0x0000001904007986 */ /* 0x000fe2000c101908 */
[----:B------:R-:W-:Y:S05]  /*0c80*/  EXIT ;  /* 0x000000000000794d */ /* 0x000fea0003800000 */
.L_x_5:
[----:B------:R-:W-:-:S00]  /*0c90*/  BRA `(.L_x_5) ;  /* 0xfffffffc00fc7947 */ /* 0x000fc0000383ffff */
[----:B------:R-:W-:-:S00]  /*0ca0*/  NOP ;  /* 0x0000000000007918 */ /* 0x000fc00000000000 */
        /* <DEDUP_REMOVED lines=13> */
.L_x_6:


//--------------------- .nv.shared.reserved.0     --------------------------
	.section	.nv.shared.reserved.0,"aw",@nobits
	.weak		__nv_reservedSMEM_offset_0_alias
	.size		__nv_reservedSMEM_offset_0_alias, 0, 64
	.other		__nv_reservedSMEM_offset_0_alias,@"STO_CUDA_RESERVED_SHARED STV_DEFAULT"
__nv_reservedSMEM_offset_0_alias:
	.zero		0
	.zero		64


//--------------------- .nv.constant0._Z23matrix_multiply_cuda_v1IfEvR3MtxIT_ES3_S3_ --------------------------
	.section	.nv.constant0._Z23matrix_multiply_cuda_v1IfEvR3MtxIT_ES3_S3_,"a",@progbits
	.sectionflags	@""
	.align	4
.nv.constant0._Z23matrix_multiply_cuda_v1IfEvR3MtxIT_ES3_S3_:
	.zero		920


//--------------------- SYMBOLS --------------------------

	.type		.nv.reservedSmem.offset0,@object
	.size		.nv.reservedSmem.offset0,0x4
